//
// Generated by NVIDIA NVVM Compiler
//
// Compiler Build ID: CL-36424714
// Cuda compilation tools, release 13.0, V13.0.88
// Based on NVVM 20.0.0
//

.version 9.0
.target sm_100
.address_size 64

	// .globl	_Z11add1_kernelPfS_S_i

.visible .entry _Z11add1_kernelPfS_S_i(
	.param .u64 .ptr .align 1 _Z11add1_kernelPfS_S_i_param_0,
	.param .u64 .ptr .align 1 _Z11add1_kernelPfS_S_i_param_1,
	.param .u64 .ptr .align 1 _Z11add1_kernelPfS_S_i_param_2,
	.param .u32 _Z11add1_kernelPfS_S_i_param_3
)
{
	.reg .pred 	%p<3>;
	.reg .b32 	%r<11>;
	.reg .b32 	%f<4>;
	.reg .b64 	%rd<11>;

	ld.param.u64 	%rd4, [_Z11add1_kernelPfS_S_i_param_0];
	ld.param.u64 	%rd5, [_Z11add1_kernelPfS_S_i_param_1];
	ld.param.u64 	%rd6, [_Z11add1_kernelPfS_S_i_param_2];
	ld.param.u32 	%r6, [_Z11add1_kernelPfS_S_i_param_3];
	mov.u32 	%r7, %tid.x;
	mov.u32 	%r8, %ctaid.x;
	mov.u32 	%r1, %ntid.x;
	mad.lo.s32 	%r10, %r8, %r1, %r7;
	setp.ge.s32 	%p1, %r10, %r6;
	@%p1 bra 	$L__BB0_3;
	mov.u32 	%r9, %nctaid.x;
	mul.lo.s32 	%r3, %r1, %r9;
	cvta.to.global.u64 	%rd1, %rd4;
	cvta.to.global.u64 	%rd2, %rd5;
	cvta.to.global.u64 	%rd3, %rd6;
$L__BB0_2:
	mul.wide.s32 	%rd7, %r10, 4;
	add.s64 	%rd8, %rd1, %rd7;
	ld.global.f32 	%f1, [%rd8];
	add.s64 	%rd9, %rd2, %rd7;
	ld.global.f32 	%f2, [%rd9];
	add.f32 	%f3, %f1, %f2;
	add.s64 	%rd10, %rd3, %rd7;
	st.global.f32 	[%rd10], %f3;
	add.s32 	%r10, %r10, %r3;
	setp.lt.s32 	%p2, %r10, %r6;
	@%p2 bra 	$L__BB0_2;
$L__BB0_3:
	ret;

}
	// .globl	_Z11sub1_kernelPfS_S_i
.visible .entry _Z11sub1_kernelPfS_S_i(
	.param .u64 .ptr .align 1 _Z11sub1_kernelPfS_S_i_param_0,
	.param .u64 .ptr .align 1 _Z11sub1_kernelPfS_S_i_param_1,
	.param .u64 .ptr .align 1 _Z11sub1_kernelPfS_S_i_param_2,
	.param .u32 _Z11sub1_kernelPfS_S_i_param_3
)
{
	.reg .pred 	%p<3>;
	.reg .b32 	%r<11>;
	.reg .b32 	%f<4>;
	.reg .b64 	%rd<11>;

	ld.param.u64 	%rd4, [_Z11sub1_kernelPfS_S_i_param_0];
	ld.param.u64 	%rd5, [_Z11sub1_kernelPfS_S_i_param_1];
	ld.param.u64 	%rd6, [_Z11sub1_kernelPfS_S_i_param_2];
	ld.param.u32 	%r6, [_Z11sub1_kernelPfS_S_i_param_3];
	mov.u32 	%r7, %tid.x;
	mov.u32 	%r8, %ctaid.x;
	mov.u32 	%r1, %ntid.x;
	mad.lo.s32 	%r10, %r8, %r1, %r7;
	setp.ge.s32 	%p1, %r10, %r6;
	@%p1 bra 	$L__BB1_3;
	mov.u32 	%r9, %nctaid.x;
	mul.lo.s32 	%r3, %r1, %r9;
	cvta.to.global.u64 	%rd1, %rd4;
	cvta.to.global.u64 	%rd2, %rd5;
	cvta.to.global.u64 	%rd3, %rd6;
$L__BB1_2:
	mul.wide.s32 	%rd7, %r10, 4;
	add.s64 	%rd8, %rd1, %rd7;
	ld.global.f32 	%f1, [%rd8];
	add.s64 	%rd9, %rd2, %rd7;
	ld.global.f32 	%f2, [%rd9];
	sub.f32 	%f3, %f1, %f2;
	add.s64 	%rd10, %rd3, %rd7;
	st.global.f32 	[%rd10], %f3;
	add.s32 	%r10, %r10, %r3;
	setp.lt.s32 	%p2, %r10, %r6;
	@%p2 bra 	$L__BB1_2;
$L__BB1_3:
	ret;

}


// ===== COMPILED SASS (sm_100) =====

	.target	sm_100

	.elftype	@"ET_EXEC"


//--------------------- .note.nv.tkinfo           --------------------------
	.section	.note.nv.tkinfo,"",@"SHT_NOTE"
	.sectionflags	@"SHF_NOTE_NV_TKINFO"
	.tkinfo
        /*0018*/ 	.word	0x00000002
        /*0030*/ 	.string	""
        /*0030*/ 	.string	"ptxas"
        /*0030*/ 	.string	"Cuda compilation tools, release 13.0, V13.0.88"
        /*0030*/ 	.string	"Build cuda_13.0.r13.0/compiler.36424714_0"
        /*0030*/ 	.string	"-arch sm_100 -m 64 "



//--------------------- .note.nv.cuinfo           --------------------------
	.section	.note.nv.cuinfo,"",@"SHT_NOTE"
	.sectionflags	@"SHF_NOTE_NV_CUINFO"
        /*0018*/ 	.short	0x0002
        /*001a*/ 	.short	0x0064
        /*001c*/ 	.short	0x0082
	.zero		2


//--------------------- .nv.info                  --------------------------
	.section	.nv.info,"",@"SHT_CUDA_INFO"
	.align	4


	//----- nvinfo : EIATTR_REGCOUNT
	.align		4
        /*0000*/ 	.byte	0x04, 0x2f
        /*0002*/ 	.short	(.L_1 - .L_0)
	.align		4
.L_0:
        /*0004*/ 	.word	index@(_Z11add1_kernelPfS_S_i)
        /*0008*/ 	.word	0x00000014


	//----- nvinfo : EIATTR_FRAME_SIZE
	.align		4
.L_1:
        /*000c*/ 	.byte	0x04, 0x11
        /*000e*/ 	.short	(.L_3 - .L_2)
	.align		4
.L_2:
        /*0010*/ 	.word	index@(_Z11add1_kernelPfS_S_i)
        /*0014*/ 	.word	0x00000000


	//----- nvinfo : EIATTR_REGCOUNT
	.align		4
.L_3:
        /*0018*/ 	.byte	0x04, 0x2f
        /*001a*/ 	.short	(.L_5 - .L_4)
	.align		4
.L_4:
        /*001c*/ 	.word	index@(_Z11sub1_kernelPfS_S_i)
        /*0020*/ 	.word	0x00000014


	//----- nvinfo : EIATTR_FRAME_SIZE
	.align		4
.L_5:
        /*0024*/ 	.byte	0x04, 0x11
        /*0026*/ 	.short	(.L_7 - .L_6)
	.align		4
.L_6:
        /*0028*/ 	.word	index@(_Z11sub1_kernelPfS_S_i)
        /*002c*/ 	.word	0x00000000


	//----- nvinfo : EIATTR_MIN_STACK_SIZE
	.align		4
.L_7:
        /*0030*/ 	.byte	0x04, 0x12
        /*0032*/ 	.short	(.L_9 - .L_8)
	.align		4
.L_8:
        /*0034*/ 	.word	index@(_Z11sub1_kernelPfS_S_i)
        /*0038*/ 	.word	0x00000000


	//----- nvinfo : EIATTR_MIN_STACK_SIZE
	.align		4
.L_9:
        /*003c*/ 	.byte	0x04, 0x12
        /*003e*/ 	.short	(.L_11 - .L_10)
	.align		4
.L_10:
        /*0040*/ 	.word	index@(_Z11add1_kernelPfS_S_i)
        /*0044*/ 	.word	0x00000000
.L_11:


//--------------------- .nv.compat                --------------------------
	.section	.nv.compat,"",@"SHT_CUDA_COMPAT_INFO"
	.align	4
        /*0000*/ 	.byte	0x02, 0x09, 0x00, 0x00, 0x02, 0x02, 0x01, 0x00, 0x02, 0x05, 0x05, 0x00, 0x03, 0x07, 0x01, 0x01
        /*0010*/ 	.byte	0x02, 0x03, 0x00, 0x00, 0x02, 0x06, 0x01, 0x00, 0x04, 0x0b, 0x08, 0x00, 0x09, 0x00, 0x00, 0x00
        /*0020*/ 	.byte	0x00, 0x00, 0x00, 0x00


//--------------------- .nv.info._Z11sub1_kernelPfS_S_i --------------------------
	.section	.nv.info._Z11sub1_kernelPfS_S_i,"",@"SHT_CUDA_INFO"
	.sectionflags	@""
	.align	4


	//----- nvinfo : EIATTR_CUDA_API_VERSION
	.align		4
        /*0000*/ 	.byte	0x04, 0x37
        /*0002*/ 	.short	(.L_13 - .L_12)
.L_12:
        /*0004*/ 	.word	0x00000082


	//----- nvinfo : EIATTR_KPARAM_INFO
	.align		4
.L_13:
        /*0008*/ 	.byte	0x04, 0x17
        /*000a*/ 	.short	(.L_15 - .L_14)
.L_14:
        /*000c*/ 	.word	0x00000000
        /*0010*/ 	.short	0x0003
        /*0012*/ 	.short	0x0018
        /*0014*/ 	.byte	0x00, 0xf0, 0x11, 0x00


	//----- nvinfo : EIATTR_KPARAM_INFO
	.align		4
.L_15:
        /*0018*/ 	.byte	0x04, 0x17
        /*001a*/ 	.short	(.L_17 - .L_16)
.L_16:
        /*001c*/ 	.word	0x00000000
        /*0020*/ 	.short	0x0002
        /*0022*/ 	.short	0x0010
        /*0024*/ 	.byte	0x00, 0xf5, 0x21, 0x00


	//----- nvinfo : EIATTR_KPARAM_INFO
	.align		4
.L_17:
        /*0028*/ 	.byte	0x04, 0x17
        /*002a*/ 	.short	(.L_19 - .L_18)
.L_18:
        /*002c*/ 	.word	0x00000000
        /*0030*/ 	.short	0x0001
        /*0032*/ 	.short	0x0008
        /*0034*/ 	.byte	0x00, 0xf5, 0x21, 0x00


	//----- nvinfo : EIATTR_KPARAM_INFO
	.align		4
.L_19:
        /*0038*/ 	.byte	0x04, 0x17
        /*003a*/ 	.short	(.L_21 - .L_20)
.L_20:
        /*003c*/ 	.word	0x00000000
        /*0040*/ 	.short	0x0000
        /*0042*/ 	.short	0x0000
        /*0044*/ 	.byte	0x00, 0xf5, 0x21, 0x00


	//----- nvinfo : EIATTR_SPARSE_MMA_MASK
	.align		4
.L_21:
        /*0048*/ 	.byte	0x03, 0x50
        /*004a*/ 	.short	0x0000


	//----- nvinfo : EIATTR_MAXREG_COUNT
	.align		4
        /*004c*/ 	.byte	0x03, 0x1b
        /*004e*/ 	.short	0x00ff


	//----- nvinfo : EIATTR_MERCURY_ISA_VERSION
	.align		4
        /*0050*/ 	.byte	0x03, 0x5f
        /*0052*/ 	.short	0x0101


	//----- nvinfo : EIATTR_VRC_CTA_INIT_COUNT
	.align		4
        /*0054*/ 	.byte	0x02, 0x4a
	.zero		1
	.zero		1


	//----- nvinfo : EIATTR_EXIT_INSTR_OFFSETS
	.align		4
        /*0058*/ 	.byte	0x04, 0x1c
        /*005a*/ 	.short	(.L_23 - .L_22)


	//   ....[0]....
.L_22:
        /*005c*/ 	.word	0x00000070


	//   ....[1]....
        /*0060*/ 	.word	0x00000180


	//----- nvinfo : EIATTR_CRS_STACK_SIZE
	.align		4
.L_23:
        /*0064*/ 	.byte	0x04, 0x1e
        /*0066*/ 	.short	(.L_25 - .L_24)
.L_24:
        /*0068*/ 	.word	0x00000000


	//----- nvinfo : EIATTR_CBANK_PARAM_SIZE
	.align		4
.L_25:
        /*006c*/ 	.byte	0x03, 0x19
        /*006e*/ 	.short	0x001c


	//----- nvinfo : EIATTR_PARAM_CBANK
	.align		4
        /*0070*/ 	.byte	0x04, 0x0a
        /*0072*/ 	.short	(.L_27 - .L_26)
	.align		4
.L_26:
        /*0074*/ 	.word	index@(.nv.constant0._Z11sub1_kernelPfS_S_i)
        /*0078*/ 	.short	0x0380
        /*007a*/ 	.short	0x001c


	//----- nvinfo : EIATTR_SW_WAR
	.align		4
.L_27:
        /*007c*/ 	.byte	0x04, 0x36
        /*007e*/ 	.short	(.L_29 - .L_28)
.L_28:
        /*0080*/ 	.word	0x00000008
.L_29:


//--------------------- .nv.info._Z11add1_kernelPfS_S_i --------------------------
	.section	.nv.info._Z11add1_kernelPfS_S_i,"",@"SHT_CUDA_INFO"
	.sectionflags	@""
	.align	4


	//----- nvinfo : EIATTR_CUDA_API_VERSION
	.align		4
        /*0000*/ 	.byte	0x04, 0x37
        /*0002*/ 	.short	(.L_31 - .L_30)
.L_30:
        /*0004*/ 	.word	0x00000082


	//----- nvinfo : EIATTR_KPARAM_INFO
	.align		4
.L_31:
        /*0008*/ 	.byte	0x04, 0x17
        /*000a*/ 	.short	(.L_33 - .L_32)
.L_32:
        /*000c*/ 	.word	0x00000000
        /*0010*/ 	.short	0x0003
        /*0012*/ 	.short	0x0018
        /*0014*/ 	.byte	0x00, 0xf0, 0x11, 0x00


	//----- nvinfo : EIATTR_KPARAM_INFO
	.align		4
.L_33:
        /*0018*/ 	.byte	0x04, 0x17
        /*001a*/ 	.short	(.L_35 - .L_34)
.L_34:
        /*001c*/ 	.word	0x00000000
        /*0020*/ 	.short	0x0002
        /*0022*/ 	.short	0x0010
        /*0024*/ 	.byte	0x00, 0xf5, 0x21, 0x00


	//----- nvinfo : EIATTR_KPARAM_INFO
	.align		4
.L_35:
        /*0028*/ 	.byte	0x04, 0x17
        /*002a*/ 	.short	(.L_37 - .L_36)
.L_36:
        /*002c*/ 	.word	0x00000000
        /*0030*/ 	.short	0x0001
        /*0032*/ 	.short	0x0008
        /*0034*/ 	.byte	0x00, 0xf5, 0x21, 0x00


	//----- nvinfo : EIATTR_KPARAM_INFO
	.align		4
.L_37:
        /*0038*/ 	.byte	0x04, 0x17
        /*003a*/ 	.short	(.L_39 - .L_38)
.L_38:
        /*003c*/ 	.word	0x00000000
        /*0040*/ 	.short	0x0000
        /*0042*/ 	.short	0x0000
        /*0044*/ 	.byte	0x00, 0xf5, 0x21, 0x00


	//----- nvinfo : EIATTR_SPARSE_MMA_MASK
	.align		4
.L_39:
        /*0048*/ 	.byte	0x03, 0x50
        /*004a*/ 	.short	0x0000


	//----- nvinfo : EIATTR_MAXREG_COUNT
	.align		4
        /*004c*/ 	.byte	0x03, 0x1b
        /*004e*/ 	.short	0x00ff


	//----- nvinfo : EIATTR_MERCURY_ISA_VERSION
	.align		4
        /*0050*/ 	.byte	0x03, 0x5f
        /*0052*/ 	.short	0x0101


	//----- nvinfo : EIATTR_VRC_CTA_INIT_COUNT
	.align		4
        /*0054*/ 	.byte	0x02, 0x4a
	.zero		1
	.zero		1


	//----- nvinfo : EIATTR_EXIT_INSTR_OFFSETS
	.align		4
        /*0058*/ 	.byte	0x04, 0x1c
        /*005a*/ 	.short	(.L_41 - .L_40)


	//   ....[0]....
.L_40:
        /*005c*/ 	.word	0x00000070


	//   ....[1]....
        /*0060*/ 	.word	0x00000180


	//----- nvinfo : EIATTR_CRS_STACK_SIZE
	.align		4
.L_41:
        /*0064*/ 	.byte	0x04, 0x1e
        /*0066*/ 	.short	(.L_43 - .L_42)
.L_42:
        /*0068*/ 	.word	0x00000000


	//----- nvinfo : EIATTR_CBANK_PARAM_SIZE
	.align		4
.L_43:
        /*006c*/ 	.byte	0x03, 0x19
        /*006e*/ 	.short	0x001c


	//----- nvinfo : EIATTR_PARAM_CBANK
	.align		4
        /*0070*/ 	.byte	0x04, 0x0a
        /*0072*/ 	.short	(.L_45 - .L_44)
	.align		4
.L_44:
        /*0074*/ 	.word	index@(.nv.constant0._Z11add1_kernelPfS_S_i)
        /*0078*/ 	.short	0x0380
        /*007a*/ 	.short	0x001c


	//----- nvinfo : EIATTR_SW_WAR
	.align		4
.L_45:
        /*007c*/ 	.byte	0x04, 0x36
        /*007e*/ 	.short	(.L_47 - .L_46)
.L_46:
        /*0080*/ 	.word	0x00000008
.L_47:


//--------------------- .nv.callgraph             --------------------------
	.section	.nv.callgraph,"",@"SHT_CUDA_CALLGRAPH"
	.align	4
	.sectionentsize	8
	.align		4
        /*0000*/ 	.word	0x00000000
	.align		4
        /*0004*/ 	.word	0xffffffff
	.align		4
        /*0008*/ 	.word	0x00000000
	.align		4
        /*000c*/ 	.word	0xfffffffe
	.align		4
        /*0010*/ 	.word	0x00000000
	.align		4
        /*0014*/ 	.word	0xfffffffd
	.align		4
        /*0018*/ 	.word	0x00000000
	.align		4
        /*001c*/ 	.word	0xfffffffc


//--------------------- .text._Z11sub1_kernelPfS_S_i --------------------------
	.section	.text._Z11sub1_kernelPfS_S_i,"ax",@progbits
	.align	128
        .global         _Z11sub1_kernelPfS_S_i
        .type           _Z11sub1_kernelPfS_S_i,@function
        .size           _Z11sub1_kernelPfS_S_i,(.L_x_4 - _Z11sub1_kernelPfS_S_i)
        .other          _Z11sub1_kernelPfS_S_i,@"STO_CUDA_ENTRY STV_DEFAULT"
_Z11sub1_kernelPfS_S_i:
.text._Z11sub1_kernelPfS_S_i:
[----:B------:R-:W-:Y:S01]  /*0000*/  LDC R1, c[0x0][0x37c] ;  /* 0x0000df00ff017b82 */ /* 0x000fe20000000800 */
[----:B------:R-:W0:Y:S07]  /*0010*/  S2R R0, SR_TID.X ;  /* 0x0000000000007919 */ /* 0x000e2e0000002100 */
[----:B------:R-:W0:Y:S01]  /*0020*/  S2UR UR4, SR_CTAID.X ;  /* 0x00000000000479c3 */ /* 0x000e220000002500 */
[----:B------:R-:W1:Y:S07]  /*0030*/  LDCU UR5, c[0x0][0x398] ;  /* 0x00007300ff0577ac */ /* 0x000e6e0008000800 */
[----:B------:R-:W0:Y:S02]  /*0040*/  LDC R15, c[0x0][0x360] ;  /* 0x0000d800ff0f7b82 */ /* 0x000e240000000800 */
[----:B0-----:R-:W-:-:S05]  /*0050*/  IMAD R0, R15, UR4, R0 ;  /* 0x000000040f007c24 */ /* 0x001fca000f8e0200 */
[----:B-1----:R-:W-:-:S13]  /*0060*/  ISETP.GE.AND P0, PT, R0, UR5, PT ;  /* 0x0000000500007c0c */ /* 0x002fda000bf06270 */
[----:B------:R-:W-:Y:S05]  /*0070*/  @P0 EXIT ;  /* 0x000000000000094d */ /* 0x000fea0003800000 */
[----:B------:R-:W0:Y:S01]  /*0080*/  LDC.64 R12, c[0x0][0x390] ;  /* 0x0000e400ff0c7b82 */ /* 0x000e220000000a00 */
[----:B------:R-:W1:Y:S01]  /*0090*/  LDCU UR4, c[0x0][0x370] ;  /* 0x00006e00ff0477ac */ /* 0x000e620008000800 */
[----:B------:R-:W2:Y:S06]  /*00a0*/  LDCU.64 UR6, c[0x0][0x358] ;  /* 0x00006b00ff0677ac */ /* 0x000eac0008000a00 */
[----:B------:R-:W3:Y:S08]  /*00b0*/  LDC.64 R8, c[0x0][0x380] ;  /* 0x0000e000ff087b82 */ /* 0x000ef00000000a00 */
[----:B------:R-:W4:Y:S01]  /*00c0*/  LDC.64 R10, c[0x0][0x388] ;  /* 0x0000e200ff0a7b82 */ /* 0x000f220000000a00 */
[----:B-1----:R-:W-:-:S07]  /*00d0*/  IMAD R15, R15, UR4, RZ ;  /* 0x000000040f0f7c24 */ /* 0x002fce000f8e02ff */
.L_x_0:
[----:B---3--:R-:W-:-:S04]  /*00e0*/  IMAD.WIDE R2, R0, 0x4, R8 ;  /* 0x0000000400027825 */ /* 0x008fc800078e0208 */
[C---:B----4-:R-:W-:Y:S02]  /*00f0*/  IMAD.WIDE R4, R0.reuse, 0x4, R10 ;  /* 0x0000000400047825 */ /* 0x050fe400078e020a */
[----:B--2---:R-:W2:Y:S04]  /*0100*/  LDG.E R2, desc[UR6][R2.64] ;  /* 0x0000000602027981 */ /* 0x004ea8000c1e1900 */
[----:B------:R-:W2:Y:S01]  /*0110*/  LDG.E R5, desc[UR6][R4.64] ;  /* 0x0000000604057981 */ /* 0x000ea2000c1e1900 */
[----:B01----:R-:W-:Y:S01]  /*0120*/  IMAD.WIDE R6, R0, 0x4, R12 ;  /* 0x0000000400067825 */ /* 0x003fe200078e020c */
[----:B------:R-:W-:-:S04]  /*0130*/  IADD3 R0, PT, PT, R15, R0, RZ ;  /* 0x000000000f007210 */ /* 0x000fc80007ffe0ff */
[----:B------:R-:W-:Y:S01]  /*0140*/  ISETP.GE.AND P0, PT, R0, UR5, PT ;  /* 0x0000000500007c0c */ /* 0x000fe2000bf06270 */
[----:B--2---:R-:W-:-:S05]  /*0150*/  FADD R17, R2, -R5 ;  /* 0x8000000502117221 */ /* 0x004fca0000000000 */
[----:B------:R1:W-:Y:S07]  /*0160*/  STG.E desc[UR6][R6.64], R17 ;  /* 0x0000001106007986 */ /* 0x0003ee000c101906 */
[----:B------:R-:W-:Y:S05]  /*0170*/  @!P0 BRA `(.L_x_0) ;  /* 0xfffffffc00d88947 */ /* 0x000fea000383ffff */
[----:B------:R-:W-:Y:S05]  /*0180*/  EXIT ;  /* 0x000000000000794d */ /* 0x000fea0003800000 */
.L_x_1:
[----:B------:R-:W-:-:S00]  /*0190*/  BRA `(.L_x_1) ;  /* 0xfffffffc00fc7947 */ /* 0x000fc0000383ffff */
[----:B------:R-:W-:-:S00]  /*01a0*/  NOP ;  /* 0x0000000000007918 */ /* 0x000fc00000000000 */
        /* <DEDUP_REMOVED lines=13> */
.L_x_4:


//--------------------- .text._Z11add1_kernelPfS_S_i --------------------------
	.section	.text._Z11add1_kernelPfS_S_i,"ax",@progbits
	.align	128
        .global         _Z11add1_kernelPfS_S_i
        .type           _Z11add1_kernelPfS_S_i,@function
        .size           _Z11add1_kernelPfS_S_i,(.L_x_5 - _Z11add1_kernelPfS_S_i)
        .other          _Z11add1_kernelPfS_S_i,@"STO_CUDA_ENTRY STV_DEFAULT"
_Z11add1_kernelPfS_S_i:
.text._Z11add1_kernelPfS_S_i:
        /* <DEDUP_REMOVED lines=14> */
.L_x_2:
[----:B---3--:R-:W-:-:S04]  /*00e0*/  IMAD.WIDE R2, R0, 0x4, R8 ;  /* 0x0000000400027825 */ /* 0x008fc800078e0208 */
[C---:B----4-:R-:W-:Y:S02]  /*00f0*/  IMAD.WIDE R4, R0.reuse, 0x4, R10 ;  /* 0x0000000400047825 */ /* 0x050fe400078e020a */
[----:B--2---:R-:W2:Y:S04]  /*0100*/  LDG.E R2, desc[UR6][R2.64] ;  /* 0x0000000602027981 */ /* 0x004ea8000c1e1900 */
[----:B------:R-:W2:Y:S01]  /*0110*/  LDG.E R5, desc[UR6][R4.64] ;  /* 0x0000000604057981 */ /* 0x000ea2000c1e1900 */
[----:B01----:R-:W-:Y:S01]  /*0120*/  IMAD.WIDE R6, R0, 0x4, R12 ;  /* 0x0000000400067825 */ /* 0x003fe200078e020c */
[----:B------:R-:W-:-:S04]  /*0130*/  IADD3 R0, PT, PT, R15, R0, RZ ;  /* 0x000000000f007210 */ /* 0x000fc80007ffe0ff */
[----:B------:R-:W-:Y:S01]  /*0140*/  ISETP.GE.AND P0, PT, R0, UR5, PT ;  /* 0x0000000500007c0c */ /* 0x000fe2000bf06270 */
[----:B--2---:R-:W-:-:S05]  /*0150*/  FADD R17, R2, R5 ;  /* 0x0000000502117221 */ /* 0x004fca0000000000 */
[----:B------:R1:W-:Y:S07]  /*0160*/  STG.E desc[UR6][R6.64], R17 ;  /* 0x0000001106007986 */ /* 0x0003ee000c101906 */
[----:B------:R-:W-:Y:S05]  /*0170*/  @!P0 BRA `(.L_x_2) ;  /* 0xfffffffc00d88947 */ /* 0x000fea000383ffff */
[----:B------:R-:W-:Y:S05]  /*0180*/  EXIT ;  /* 0x000000000000794d */ /* 0x000fea0003800000 */
.L_x_3:
        /* <DEDUP_REMOVED lines=15> */
.L_x_5:


//--------------------- .nv.shared.reserved.0     --------------------------
	.section	.nv.shared.reserved.0,"aw",@nobits
	.weak		__nv_reservedSMEM_offset_0_alias
	.size		__nv_reservedSMEM_offset_0_alias, 0, 64
	.other		__nv_reservedSMEM_offset_0_alias,@"STO_CUDA_RESERVED_SHARED STV_DEFAULT"
__nv_reservedSMEM_offset_0_alias:
	.zero		0
	.zero		64


//--------------------- .nv.constant0._Z11sub1_kernelPfS_S_i --------------------------
	.section	.nv.constant0._Z11sub1_kernelPfS_S_i,"a",@progbits
	.sectionflags	@""
	.align	4
.nv.constant0._Z11sub1_kernelPfS_S_i:
	.zero		924


//--------------------- .nv.constant0._Z11add1_kernelPfS_S_i --------------------------
	.section	.nv.constant0._Z11add1_kernelPfS_S_i,"a",@progbits
	.sectionflags	@""
	.align	4
.nv.constant0._Z11add1_kernelPfS_S_i:
	.zero		924


//--------------------- SYMBOLS --------------------------

	.type		.nv.reservedSmem.offset0,@object
	.size		.nv.reservedSmem.offset0,0x4
